	.headerflags	@"EF_CUDA_TEXMODE_UNIFIED EF_CUDA_64BIT_ADDRESS EF_CUDA_ACCELERATORS EF_CUDA_SM90 EF_CUDA_VIRTUAL_SM(EF_CUDA_SM90)"
	.elftype	@"ET_EXEC"


//--------------------- .nv.info                  --------------------------
	.section	.nv.info,"",@"SHT_CUDA_INFO"
	.align	4


	//----- nvinfo : EIATTR_REGCOUNT
	.align		4
        /*0000*/ 	.byte	0x04, 0x2f
        /*0002*/ 	.short	(.L_3 - .L_2)
	.align		4
.L_2:
        /*0004*/ 	.word	index@(triton_poi_fused_cat_1)
        /*0008*/ 	.word	0x00000026


	//----- nvinfo : EIATTR_MIN_STACK_SIZE
	.align		4
.L_3:
        /*000c*/ 	.byte	0x04, 0x12
        /*000e*/ 	.short	(.L_5 - .L_4)
	.align		4
.L_4:
        /*0010*/ 	.word	index@(triton_poi_fused_cat_1)
        /*0014*/ 	.word	0x00000000


	//----- nvinfo : EIATTR_FRAME_SIZE
	.align		4
.L_5:
        /*0018*/ 	.byte	0x04, 0x11
        /*001a*/ 	.short	(.L_7 - .L_6)
	.align		4
.L_6:
        /*001c*/ 	.word	index@(triton_poi_fused_cat_1)
        /*0020*/ 	.word	0x00000000


	//----- nvinfo : EIATTR_MIN_STACK_SIZE
	.align		4
.L_7:
        /*0024*/ 	.byte	0x04, 0x12
        /*0026*/ 	.short	(.L_9 - .L_8)
	.align		4
.L_8:
        /*0028*/ 	.word	index@(triton_poi_fused_cat_1)
        /*002c*/ 	.word	0x00000000
.L_9:


//--------------------- .nv.info.triton_poi_fused_cat_1 --------------------------
	.section	.nv.info.triton_poi_fused_cat_1,"",@"SHT_CUDA_INFO"
	.sectionflags	@""
	.align	4


	//----- nvinfo : EIATTR_CUDA_API_VERSION
	.align		4
        /*0000*/ 	.byte	0x04, 0x37
        /*0002*/ 	.short	(.L_11 - .L_10)
.L_10:
        /*0004*/ 	.word	0x0000007c


	//----- nvinfo : EIATTR_KPARAM_INFO
	.align		4
.L_11:
        /*0008*/ 	.byte	0x04, 0x17
        /*000a*/ 	.short	(.L_13 - .L_12)
.L_12:
        /*000c*/ 	.word	0x00000000
        /*0010*/ 	.short	0x001a
        /*0012*/ 	.short	0x00d0
        /*0014*/ 	.byte	0x00, 0xf0, 0x11, 0x00


	//----- nvinfo : EIATTR_KPARAM_INFO
	.align		4
.L_13:
        /*0018*/ 	.byte	0x04, 0x17
        /*001a*/ 	.short	(.L_15 - .L_14)
.L_14:
        /*001c*/ 	.word	0x00000000
        /*0020*/ 	.short	0x0019
        /*0022*/ 	.short	0x00c8
        /*0024*/ 	.byte	0x00, 0xf4, 0x21, 0x00


	//----- nvinfo : EIATTR_KPARAM_INFO
	.align		4
.L_15:
        /*0028*/ 	.byte	0x04, 0x17
        /*002a*/ 	.short	(.L_17 - .L_16)
.L_16:
        /*002c*/ 	.word	0x00000000
        /*0030*/ 	.short	0x0018
        /*0032*/ 	.short	0x00c0
        /*0034*/ 	.byte	0x00, 0xf4, 0x21, 0x00


	//----- nvinfo : EIATTR_KPARAM_INFO
	.align		4
.L_17:
        /*0038*/ 	.byte	0x04, 0x17
        /*003a*/ 	.short	(.L_19 - .L_18)
.L_18:
        /*003c*/ 	.word	0x00000000
        /*0040*/ 	.short	0x0017
        /*0042*/ 	.short	0x00b8
        /*0044*/ 	.byte	0x00, 0xf4, 0x21, 0x00


	//----- nvinfo : EIATTR_KPARAM_INFO
	.align		4
.L_19:
        /*0048*/ 	.byte	0x04, 0x17
        /*004a*/ 	.short	(.L_21 - .L_20)
.L_20:
        /*004c*/ 	.word	0x00000000
        /*0050*/ 	.short	0x0016
        /*0052*/ 	.short	0x00b0
        /*0054*/ 	.byte	0x00, 0xf4, 0x21, 0x00


	//----- nvinfo : EIATTR_KPARAM_INFO
	.align		4
.L_21:
        /*0058*/ 	.byte	0x04, 0x17
        /*005a*/ 	.short	(.L_23 - .L_22)
.L_22:
        /*005c*/ 	.word	0x00000000
        /*0060*/ 	.short	0x0015
        /*0062*/ 	.short	0x00a8
        /*0064*/ 	.byte	0x00, 0xf4, 0x21, 0x00


	//----- nvinfo : EIATTR_KPARAM_INFO
	.align		4
.L_23:
        /*0068*/ 	.byte	0x04, 0x17
        /*006a*/ 	.short	(.L_25 - .L_24)
.L_24:
        /*006c*/ 	.word	0x00000000
        /*0070*/ 	.short	0x0014
        /*0072*/ 	.short	0x00a0
        /*0074*/ 	.byte	0x00, 0xf4, 0x21, 0x00


	//----- nvinfo : EIATTR_KPARAM_INFO
	.align		4
.L_25:
        /*0078*/ 	.byte	0x04, 0x17
        /*007a*/ 	.short	(.L_27 - .L_26)
.L_26:
        /*007c*/ 	.word	0x00000000
        /*0080*/ 	.short	0x0013
        /*0082*/ 	.short	0x0098
        /*0084*/ 	.byte	0x00, 0xf4, 0x21, 0x00


	//----- nvinfo : EIATTR_KPARAM_INFO
	.align		4
.L_27:
        /*0088*/ 	.byte	0x04, 0x17
        /*008a*/ 	.short	(.L_29 - .L_28)
.L_28:
        /*008c*/ 	.word	0x00000000
        /*0090*/ 	.short	0x0012
        /*0092*/ 	.short	0x0090
        /*0094*/ 	.byte	0x00, 0xf4, 0x21, 0x00


	//----- nvinfo : EIATTR_KPARAM_INFO
	.align		4
.L_29:
        /*0098*/ 	.byte	0x04, 0x17
        /*009a*/ 	.short	(.L_31 - .L_30)
.L_30:
        /*009c*/ 	.word	0x00000000
        /*00a0*/ 	.short	0x0011
        /*00a2*/ 	.short	0x0088
        /*00a4*/ 	.byte	0x00, 0xf4, 0x21, 0x00


	//----- nvinfo : EIATTR_KPARAM_INFO
	.align		4
.L_31:
        /*00a8*/ 	.byte	0x04, 0x17
        /*00aa*/ 	.short	(.L_33 - .L_32)
.L_32:
        /*00ac*/ 	.word	0x00000000
        /*00b0*/ 	.short	0x0010
        /*00b2*/ 	.short	0x0080
        /*00b4*/ 	.byte	0x00, 0xf4, 0x21, 0x00


	//----- nvinfo : EIATTR_KPARAM_INFO
	.align		4
.L_33:
        /*00b8*/ 	.byte	0x04, 0x17
        /*00ba*/ 	.short	(.L_35 - .L_34)
.L_34:
        /*00bc*/ 	.word	0x00000000
        /*00c0*/ 	.short	0x000f
        /*00c2*/ 	.short	0x0078
        /*00c4*/ 	.byte	0x00, 0xf4, 0x21, 0x00


	//----- nvinfo : EIATTR_KPARAM_INFO
	.align		4
.L_35:
        /*00c8*/ 	.byte	0x04, 0x17
        /*00ca*/ 	.short	(.L_37 - .L_36)
.L_36:
        /*00cc*/ 	.word	0x00000000
        /*00d0*/ 	.short	0x000e
        /*00d2*/ 	.short	0x0070
        /*00d4*/ 	.byte	0x00, 0xf4, 0x21, 0x00


	//----- nvinfo : EIATTR_KPARAM_INFO
	.align		4
.L_37:
        /*00d8*/ 	.byte	0x04, 0x17
        /*00da*/ 	.short	(.L_39 - .L_38)
.L_38:
        /*00dc*/ 	.word	0x00000000
        /*00e0*/ 	.short	0x000d
        /*00e2*/ 	.short	0x0068
        /*00e4*/ 	.byte	0x00, 0xf4, 0x21, 0x00


	//----- nvinfo : EIATTR_KPARAM_INFO
	.align		4
.L_39:
        /*00e8*/ 	.byte	0x04, 0x17
        /*00ea*/ 	.short	(.L_41 - .L_40)
.L_40:
        /*00ec*/ 	.word	0x00000000
        /*00f0*/ 	.short	0x000c
        /*00f2*/ 	.short	0x0060
        /*00f4*/ 	.byte	0x00, 0xf4, 0x21, 0x00


	//----- nvinfo : EIATTR_KPARAM_INFO
	.align		4
.L_41:
        /*00f8*/ 	.byte	0x04, 0x17
        /*00fa*/ 	.short	(.L_43 - .L_42)
.L_42:
        /*00fc*/ 	.word	0x00000000
        /*0100*/ 	.short	0x000b
        /*0102*/ 	.short	0x0058
        /*0104*/ 	.byte	0x00, 0xf4, 0x21, 0x00


	//----- nvinfo : EIATTR_KPARAM_INFO
	.align		4
.L_43:
        /*0108*/ 	.byte	0x04, 0x17
        /*010a*/ 	.short	(.L_45 - .L_44)
.L_44:
        /*010c*/ 	.word	0x00000000
        /*0110*/ 	.short	0x000a
        /*0112*/ 	.short	0x0050
        /*0114*/ 	.byte	0x00, 0xf4, 0x21, 0x00


	//----- nvinfo : EIATTR_KPARAM_INFO
	.align		4
.L_45:
        /*0118*/ 	.byte	0x04, 0x17
        /*011a*/ 	.short	(.L_47 - .L_46)
.L_46:
        /*011c*/ 	.word	0x00000000
        /*0120*/ 	.short	0x0009
        /*0122*/ 	.short	0x0048
        /*0124*/ 	.byte	0x00, 0xf4, 0x21, 0x00


	//----- nvinfo : EIATTR_KPARAM_INFO
	.align		4
.L_47:
        /*0128*/ 	.byte	0x04, 0x17
        /*012a*/ 	.short	(.L_49 - .L_48)
.L_48:
        /*012c*/ 	.word	0x00000000
        /*0130*/ 	.short	0x0008
        /*0132*/ 	.short	0x0040
        /*0134*/ 	.byte	0x00, 0xf4, 0x21, 0x00


	//----- nvinfo : EIATTR_KPARAM_INFO
	.align		4
.L_49:
        /*0138*/ 	.byte	0x04, 0x17
        /*013a*/ 	.short	(.L_51 - .L_50)
.L_50:
        /*013c*/ 	.word	0x00000000
        /*0140*/ 	.short	0x0007
        /*0142*/ 	.short	0x0038
        /*0144*/ 	.byte	0x00, 0xf4, 0x21, 0x00


	//----- nvinfo : EIATTR_KPARAM_INFO
	.align		4
.L_51:
        /*0148*/ 	.byte	0x04, 0x17
        /*014a*/ 	.short	(.L_53 - .L_52)
.L_52:
        /*014c*/ 	.word	0x00000000
        /*0150*/ 	.short	0x0006
        /*0152*/ 	.short	0x0030
        /*0154*/ 	.byte	0x00, 0xf4, 0x21, 0x00


	//----- nvinfo : EIATTR_KPARAM_INFO
	.align		4
.L_53:
        /*0158*/ 	.byte	0x04, 0x17
        /*015a*/ 	.short	(.L_55 - .L_54)
.L_54:
        /*015c*/ 	.word	0x00000000
        /*0160*/ 	.short	0x0005
        /*0162*/ 	.short	0x0028
        /*0164*/ 	.byte	0x00, 0xf4, 0x21, 0x00


	//----- nvinfo : EIATTR_KPARAM_INFO
	.align		4
.L_55:
        /*0168*/ 	.byte	0x04, 0x17
        /*016a*/ 	.short	(.L_57 - .L_56)
.L_56:
        /*016c*/ 	.word	0x00000000
        /*0170*/ 	.short	0x0004
        /*0172*/ 	.short	0x0020
        /*0174*/ 	.byte	0x00, 0xf4, 0x21, 0x00


	//----- nvinfo : EIATTR_KPARAM_INFO
	.align		4
.L_57:
        /*0178*/ 	.byte	0x04, 0x17
        /*017a*/ 	.short	(.L_59 - .L_58)
.L_58:
        /*017c*/ 	.word	0x00000000
        /*0180*/ 	.short	0x0003
        /*0182*/ 	.short	0x0018
        /*0184*/ 	.byte	0x00, 0xf4, 0x21, 0x00


	//----- nvinfo : EIATTR_KPARAM_INFO
	.align		4
.L_59:
        /*0188*/ 	.byte	0x04, 0x17
        /*018a*/ 	.short	(.L_61 - .L_60)
.L_60:
        /*018c*/ 	.word	0x00000000
        /*0190*/ 	.short	0x0002
        /*0192*/ 	.short	0x0010
        /*0194*/ 	.byte	0x00, 0xf4, 0x21, 0x00


	//----- nvinfo : EIATTR_KPARAM_INFO
	.align		4
.L_61:
        /*0198*/ 	.byte	0x04, 0x17
        /*019a*/ 	.short	(.L_63 - .L_62)
.L_62:
        /*019c*/ 	.word	0x00000000
        /*01a0*/ 	.short	0x0001
        /*01a2*/ 	.short	0x0008
        /*01a4*/ 	.byte	0x00, 0xf4, 0x21, 0x00


	//----- nvinfo : EIATTR_KPARAM_INFO
	.align		4
.L_63:
        /*01a8*/ 	.byte	0x04, 0x17
        /*01aa*/ 	.short	(.L_65 - .L_64)
.L_64:
        /*01ac*/ 	.word	0x00000000
        /*01b0*/ 	.short	0x0000
        /*01b2*/ 	.short	0x0000
        /*01b4*/ 	.byte	0x00, 0xf4, 0x21, 0x00


	//----- nvinfo : EIATTR_SPARSE_MMA_MASK
	.align		4
.L_65:
        /*01b8*/ 	.byte	0x03, 0x50
        /*01ba*/ 	.short	0x0000


	//----- nvinfo : EIATTR_MAXREG_COUNT
	.align		4
        /*01bc*/ 	.byte	0x03, 0x1b
        /*01be*/ 	.short	0x00ff


	//----- nvinfo : EIATTR_EXIT_INSTR_OFFSETS
	.align		4
        /*01c0*/ 	.byte	0x04, 0x1c
        /*01c2*/ 	.short	(.L_67 - .L_66)


	//   ....[0]....
.L_66:
        /*01c4*/ 	.word	0x00000f30


	//   ....[1]....
        /*01c8*/ 	.word	0x00000f50


	//----- nvinfo : EIATTR_REQNTID
	.align		4
.L_67:
        /*01cc*/ 	.byte	0x04, 0x10
        /*01ce*/ 	.short	(.L_69 - .L_68)
.L_68:
        /*01d0*/ 	.word	0x00000080
        /*01d4*/ 	.word	0x00000001
        /*01d8*/ 	.word	0x00000001


	//----- nvinfo : EIATTR_CBANK_PARAM_SIZE
	.align		4
.L_69:
        /*01dc*/ 	.byte	0x03, 0x19
        /*01de*/ 	.short	0x00d4


	//----- nvinfo : EIATTR_PARAM_CBANK
	.align		4
        /*01e0*/ 	.byte	0x04, 0x0a
        /*01e2*/ 	.short	(.L_71 - .L_70)
	.align		4
.L_70:
        /*01e4*/ 	.word	index@(.nv.constant0.triton_poi_fused_cat_1)
        /*01e8*/ 	.short	0x0210
        /*01ea*/ 	.short	0x00d4


	//----- nvinfo : EIATTR_SW_WAR
	.align		4
.L_71:
        /*01ec*/ 	.byte	0x04, 0x36
        /*01ee*/ 	.short	(.L_73 - .L_72)
.L_72:
        /*01f0*/ 	.word	0x00000008
.L_73:


//--------------------- .nv.callgraph             --------------------------
	.section	.nv.callgraph,"",@"SHT_CUDA_CALLGRAPH"
	.align	4
	.sectionentsize	8
	.align		4
        /*0000*/ 	.word	0x00000000
	.align		4
        /*0004*/ 	.word	0xffffffff
	.align		4
        /*0008*/ 	.word	0x00000000
	.align		4
        /*000c*/ 	.word	0xfffffffe
	.align		4
        /*0010*/ 	.word	0x00000000
	.align		4
        /*0014*/ 	.word	0xfffffffd
	.align		4
        /*0018*/ 	.word	0x00000000
	.align		4
        /*001c*/ 	.word	0xfffffffc


//--------------------- .nv.constant4             --------------------------
	.section	.nv.constant4,"a",@progbits
	.align	8
	.align		8
.nv.constant4:
        /*0000*/ 	.dword	_$_str
	.align		8
        /*0008*/ 	.dword	_$_str_$_2


//--------------------- .text.triton_poi_fused_cat_1 --------------------------
	.section	.text.triton_poi_fused_cat_1,"ax",@progbits
	.align	128
        .global         triton_poi_fused_cat_1
        .type           triton_poi_fused_cat_1,@function
        .size           triton_poi_fused_cat_1,(.L_x_1 - triton_poi_fused_cat_1)
        .other          triton_poi_fused_cat_1,@"STO_CUDA_ENTRY STV_DEFAULT"
triton_poi_fused_cat_1:
.text.triton_poi_fused_cat_1:
[----:B------:R-:W0:Y:S01]  /*0000*/  LDC R1, c[0x0][0x28] ;  /* 0x00000a00ff017b82 */ /* 0x000e220000000800 */
[----:B------:R-:W1:Y:S07]  /*0010*/  S2R R3, SR_TID.X ;  /* 0x0000000000037919 */ /* 0x000e6e0000002100 */
[----:B------:R-:W2:Y:S01]  /*0020*/  LDC.64 R10, c[0x0][0x220] ;  /* 0x00008800ff0a7b82 */ /* 0x000ea20000000a00 */
[----:B------:R-:W-:Y:S01]  /*0030*/  IMAD.MOV.U32 R12, RZ, RZ, RZ ;  /* 0x000000ffff0c7224 */ /* 0x000fe200078e00ff */
[----:B------:R-:W-:Y:S01]  /*0040*/  ULDC.64 UR4, c[0x0][0x208] ;  /* 0x0000820000047ab9 */ /* 0x000fe20000000a00 */
[----:B------:R-:W3:Y:S05]  /*0050*/  S2R R0, SR_CTAID.X ;  /* 0x0000000000007919 */ /* 0x000eea0000002500 */
[----:B------:R-:W4:Y:S08]  /*0060*/  LDC.64 R16, c[0x0][0x298] ;  /* 0x0000a600ff107b82 */ /* 0x000f300000000a00 */
[----:B------:R-:W5:Y:S08]  /*0070*/  LDC.64 R8, c[0x0][0x288] ;  /* 0x0000a200ff087b82 */ /* 0x000f700000000a00 */
[----:B------:R-:W2:Y:S01]  /*0080*/  LDC.64 R22, c[0x0][0x2a0] ;  /* 0x0000a800ff167b82 */ /* 0x000ea20000000a00 */
[----:B-1----:R-:W-:-:S07]  /*0090*/  LOP3.LUT R3, R3, 0x7f, RZ, 0xc0, !PT ;  /* 0x0000007f03037812 */ /* 0x002fce00078ec0ff */
[----:B------:R-:W1:Y:S01]  /*00a0*/  LDC.64 R26, c[0x0][0x210] ;  /* 0x00008400ff1a7b82 */ /* 0x000e620000000a00 */
[----:B---3--:R-:W-:-:S07]  /*00b0*/  IMAD R3, R0, 0x80, R3 ;  /* 0x0000008000037824 */ /* 0x008fce00078e0203 */
[----:B------:R-:W3:Y:S01]  /*00c0*/  LDC.64 R20, c[0x0][0x218] ;  /* 0x00008600ff147b82 */ /* 0x000ee20000000a00 */
[----:B------:R-:W-:-:S04]  /*00d0*/  SHF.R.S32.HI R0, RZ, 0x1f, R3 ;  /* 0x0000001fff007819 */ /* 0x000fc80000011403 */
[----:B------:R-:W-:-:S03]  /*00e0*/  LEA.HI R0, R0, R3, RZ, 0x4 ;  /* 0x0000000300007211 */ /* 0x000fc600078f20ff */
[----:B------:R-:W1:Y:S01]  /*00f0*/  LDC.64 R34, c[0x0][0x230] ;  /* 0x00008c00ff227b82 */ /* 0x000e620000000a00 */
[----:B------:R-:W-:-:S05]  /*0100*/  SHF.R.S32.HI R6, RZ, 0x4, R0 ;  /* 0x00000004ff067819 */ /* 0x000fca0000011400 */
[----:B------:R-:W-:-:S05]  /*0110*/  IMAD.HI R2, R6, 0x66666667, RZ ;  /* 0x6666666706027827 */ /* 0x000fca00078e02ff */
[----:B------:R-:W-:-:S04]  /*0120*/  SHF.R.U32.HI R5, RZ, 0x1f, R2 ;  /* 0x0000001fff057819 */ /* 0x000fc80000011602 */
[----:B------:R-:W-:-:S05]  /*0130*/  LEA.HI.SX32 R5, R2, R5, 0x1d ;  /* 0x0000000502057211 */ /* 0x000fca00078feaff */
[----:B------:R-:W-:-:S04]  /*0140*/  IMAD R6, R5, -0x14, R6 ;  /* 0xffffffec05067824 */ /* 0x000fc800078e0206 */
[C---:B--2---:R-:W-:Y:S01]  /*0150*/  IMAD.WIDE R10, R6.reuse, 0x4, R10 ;  /* 0x00000004060a7825 */ /* 0x044fe200078e020a */
[C---:B------:R-:W-:Y:S02]  /*0160*/  ISETP.GE.AND P0, PT, R6.reuse, 0x4, PT ;  /* 0x000000040600780c */ /* 0x040fe40003f06270 */
[----:B------:R-:W-:Y:S02]  /*0170*/  LOP3.LUT R7, R6, 0xfffffffc, RZ, 0xc0, !PT ;  /* 0xfffffffc06077812 */ /* 0x000fe400078ec0ff */
[----:B------:R-:W-:Y:S02]  /*0180*/  ISETP.LT.AND P2, PT, R3, 0x500, !P0 ;  /* 0x000005000300780c */ /* 0x000fe40004741270 */
[----:B------:R-:W-:-:S04]  /*0190*/  ISETP.NE.AND P1, PT, R7, 0xc, PT ;  /* 0x0000000c0700780c */ /* 0x000fc80003f25270 */
[----:B------:R-:W-:Y:S02]  /*01a0*/  ISETP.LT.AND P3, PT, R3, 0x500, !P1 ;  /* 0x000005000300780c */ /* 0x000fe40004f61270 */
[----:B------:R-:W-:Y:S01]  /*01b0*/  CS2R R4, SRZ ;  /* 0x0000000000047805 */ /* 0x000fe2000001ff00 */
[----:B----4-:R-:W-:-:S04]  /*01c0*/  IMAD.WIDE R16, R6, 0x4, R16 ;  /* 0x0000000406107825 */ /* 0x010fc800078e0210 */
[----:B------:R-:W-:Y:S01]  /*01d0*/  IMAD.HI R2, R3, 0x66666667, RZ ;  /* 0x6666666703027827 */ /* 0x000fe200078e02ff */
[----:B------:R2:W4:Y:S01]  /*01e0*/  @P2 LDG.E.EL R12, desc[UR4][R10.64] ;  /* 0x000000040a0c2981 */ /* 0x000522000c2e1900 */
[----:B------:R-:W-:Y:S02]  /*01f0*/  LOP3.LUT R0, R0, 0xfffffff0, RZ, 0xc0, !PT ;  /* 0xfffffff000007812 */ /* 0x000fe400078ec0ff */
[C---:B0-----:R-:W-:Y:S01]  /*0200*/  IMAD.WIDE R22, R6.reuse, 0x4, R22 ;  /* 0x0000000406167825 */ /* 0x041fe200078e0216 */
[----:B------:R-:W-:Y:S01]  /*0210*/  MOV R25, RZ ;  /* 0x000000ff00197202 */ /* 0x000fe20000000f00 */
[----:B------:R-:W4:Y:S01]  /*0220*/  @P3 LDG.E.EL R5, desc[UR4][R16.64+-0x30] ;  /* 0xffffd00410053981 */ /* 0x000f22000c2e1900 */
[----:B------:R-:W-:Y:S01]  /*0230*/  SHF.R.U32.HI R15, RZ, 0x1f, R2 ;  /* 0x0000001fff0f7819 */ /* 0x000fe20000011602 */
[----:B---3--:R-:W-:Y:S01]  /*0240*/  IMAD.WIDE R20, R6, 0x4, R20 ;  /* 0x0000000406147825 */ /* 0x008fe200078e0214 */
[----:B------:R-:W-:Y:S01]  /*0250*/  ISETP.NE.AND P6, PT, R7, 0x4, PT ;  /* 0x000000040700780c */ /* 0x000fe20003fc5270 */
[----:B--2---:R-:W0:Y:S01]  /*0260*/  LDC.64 R10, c[0x0][0x2a8] ;  /* 0x0000aa00ff0a7b82 */ /* 0x004e220000000a00 */
[----:B------:R-:W-:Y:S01]  /*0270*/  LEA.HI.SX32 R2, R2, R15, 0x19 ;  /* 0x0000000f02027211 */ /* 0x000fe200078fcaff */
[----:B------:R-:W-:Y:S01]  /*0280*/  IMAD.IADD R19, R3, 0x1, -R0 ;  /* 0x0000000103137824 */ /* 0x000fe200078e0a00 */
[----:B------:R2:W3:Y:S01]  /*0290*/  @P2 LDG.E.EL R25, desc[UR4][R20.64] ;  /* 0x0000000414192981 */ /* 0x0004e2000c2e1900 */
[----:B------:R-:W-:Y:S01]  /*02a0*/  IMAD.MOV.U32 R29, RZ, RZ, RZ ;  /* 0x000000ffff1d7224 */ /* 0x000fe200078e00ff */
[----:B------:R-:W-:-:S03]  /*02b0*/  P2R R13, PR, RZ, 0x2 ;  /* 0x00000002ff0d7803 */ /* 0x000fc60000000000 */
[----:B------:R-:W1:Y:S01]  /*02c0*/  LDC.64 R14, c[0x0][0x290] ;  /* 0x0000a400ff0e7b82 */ /* 0x000e620000000a00 */
[----:B------:R-:W-:-:S05]  /*02d0*/  LEA R19, R2, R19, 0x6 ;  /* 0x0000001302137211 */ /* 0x000fca00078e30ff */
[----:B------:R-:W-:Y:S01]  /*02e0*/  IMAD R28, R6, 0x10, R19 ;  /* 0x00000010061c7824 */ /* 0x000fe200078e0213 */
[----:B------:R-:W-:Y:S01]  /*02f0*/  HFMA2.MMA R0, -RZ, RZ, 0, 0 ;  /* 0x00000000ff007435 */ /* 0x000fe200000001ff */
[----:B--2---:R-:W2:Y:S02]  /*0300*/  LDC.64 R20, c[0x0][0x250] ;  /* 0x00009400ff147b82 */ /* 0x004ea40000000a00 */
[----:B------:R-:W-:Y:S02]  /*0310*/  VIADD R17, R28, 0xffffff40 ;  /* 0xffffff401c117836 */ /* 0x000fe40000000000 */
[----:B------:R-:W-:Y:S02]  /*0320*/  IMAD.MOV.U32 R19, RZ, RZ, RZ ;  /* 0x000000ffff137224 */ /* 0x000fe400078e00ff */
[----:B-----5:R-:W-:-:S04]  /*0330*/  IMAD.WIDE R8, R17, 0x4, R8 ;  /* 0x0000000411087825 */ /* 0x020fc800078e0208 */
[----:B------:R-:W-:Y:S01]  /*0340*/  IMAD.MOV.U32 R17, RZ, RZ, RZ ;  /* 0x000000ffff117224 */ /* 0x000fe200078e00ff */
[----:B------:R-:W5:Y:S01]  /*0350*/  @P3 LDG.E.EL R19, desc[UR4][R22.64+-0x30] ;  /* 0xffffd00416133981 */ /* 0x000f62000c2e1900 */
[C---:B0-----:R-:W-:Y:S02]  /*0360*/  IMAD.WIDE R30, R6.reuse, 0x4, R10 ;  /* 0x00000004061e7825 */ /* 0x041fe400078e020a */
[----:B------:R-:W0:Y:S02]  /*0370*/  LDC.64 R10, c[0x0][0x228] ;  /* 0x00008a00ff0a7b82 */ /* 0x000e240000000a00 */
[C---:B-1----:R-:W-:Y:S01]  /*0380*/  IMAD.WIDE R14, R6.reuse, 0x4, R14 ;  /* 0x00000004060e7825 */ /* 0x042fe200078e020e */
[----:B------:R-:W3:Y:S04]  /*0390*/  @P3 LDG.E R17, desc[UR4][R8.64] ;  /* 0x0000000408113981 */ /* 0x000ee8000c1e1900 */
[----:B------:R1:W3:Y:S04]  /*03a0*/  @P3 LDG.E.EL R0, desc[UR4][R14.64+-0x30] ;  /* 0xffffd0040e003981 */ /* 0x0002e8000c2e1900 */
[----:B------:R0:W5:Y:S01]  /*03b0*/  @P3 LDG.E.EL R4, desc[UR4][R30.64+-0x30] ;  /* 0xffffd0041e043981 */ /* 0x000162000c2e1900 */
[----:B-1----:R-:W1:Y:S01]  /*03c0*/  LDC.64 R14, c[0x0][0x240] ;  /* 0x00009000ff0e7b82 */ /* 0x002e620000000a00 */
[----:B0-----:R-:W-:-:S07]  /*03d0*/  IMAD.WIDE R10, R6, 0x4, R10 ;  /* 0x00000004060a7825 */ /* 0x001fce00078e020a */
[----:B------:R-:W0:Y:S01]  /*03e0*/  LDC.64 R30, c[0x0][0x248] ;  /* 0x00009200ff1e7b82 */ /* 0x000e220000000a00 */
[----:B------:R-:W-:Y:S02]  /*03f0*/  IMAD.MOV.U32 R23, RZ, RZ, 0x3e800000 ;  /* 0x3e800000ff177424 */ /* 0x000fe400078e00ff */
[----:B-1----:R-:W-:-:S05]  /*0400*/  IMAD.WIDE R32, R6, 0x4, R14 ;  /* 0x0000000406207825 */ /* 0x002fca00078e020e */
[----:B------:R-:W1:Y:S01]  /*0410*/  LDC.64 R14, c[0x0][0x238] ;  /* 0x00008e00ff0e7b82 */ /* 0x000e620000000a00 */
[----:B--2---:R-:W-:-:S04]  /*0420*/  IMAD.WIDE R20, R6, 0x4, R20 ;  /* 0x0000000406147825 */ /* 0x004fc800078e0214 */
[C---:B0-----:R-:W-:Y:S01]  /*0430*/  IMAD.WIDE R30, R6.reuse, 0x4, R30 ;  /* 0x00000004061e7825 */ /* 0x041fe200078e021e */
[----:B------:R-:W-:-:S03]  /*0440*/  ISETP.GT.AND P1, PT, R6, 0xf, PT ;  /* 0x0000000f0600780c */ /* 0x000fc60003f24270 */
[----:B------:R-:W-:Y:S01]  /*0450*/  IMAD.MOV.U32 R22, RZ, RZ, RZ ;  /* 0x000000ffff167224 */ /* 0x000fe200078e00ff */
[----:B----4-:R-:W-:-:S05]  /*0460*/  SEL R12, R12, RZ, P2 ;  /* 0x000000ff0c0c7207 */ /* 0x010fca0001000000 */
[----:B------:R-:W-:Y:S01]  /*0470*/  FADD R12, R12, 9.9999997473787516356e-06 ;  /* 0x3727c5ac0c0c7421 */ /* 0x000fe20000000000 */
[----:B------:R-:W-:Y:S01]  /*0480*/  SEL R16, R5, RZ, P3 ;  /* 0x000000ff05107207 */ /* 0x000fe20001800000 */
[----:B------:R-:W-:Y:S02]  /*0490*/  IMAD R5, R2, -0x140, R3 ;  /* 0xfffffec002057824 */ /* 0x000fe400078e0203 */
[----:B------:R-:W0:Y:S02]  /*04a0*/  MUFU.SQRT R24, R12 ;  /* 0x0000000c00187308 */ /* 0x000e240000002000 */
[----:B------:R-:W-:Y:S01]  /*04b0*/  FADD R16, R16, 9.9999997473787516356e-06 ;  /* 0x3727c5ac10107421 */ /* 0x000fe20000000000 */
[----:B------:R-:W-:-:S05]  /*04c0*/  LEA R5, R2, R5, 0x6 ;  /* 0x0000000502057211 */ /* 0x000fca00078e30ff */
[----:B------:R-:W2:Y:S01]  /*04d0*/  MUFU.SQRT R18, R16 ;  /* 0x0000001000127308 */ /* 0x000ea20000002000 */
[----:B------:R-:W-:-:S04]  /*04e0*/  IMAD.WIDE R8, R5, 0x4, R26 ;  /* 0x0000000405087825 */ /* 0x000fc800078e021a */
[----:B------:R-:W-:Y:S01]  /*04f0*/  IMAD.MOV.U32 R5, RZ, RZ, RZ ;  /* 0x000000ffff057224 */ /* 0x000fe200078e00ff */
[C---:B0-----:R-:W-:Y:S02]  /*0500*/  FSETP.GT.AND P5, PT, R24.reuse, 8.50705917302346158658e+37, PT ;  /* 0x7e8000001800780b */ /* 0x041fe40003fa4000 */
[----:B------:R-:W-:Y:S02]  /*0510*/  FSETP.GEU.AND P4, PT, R24, 1.175494350822287508e-38, PT ;  /* 0x008000001800780b */ /* 0x000fe40003f8e000 */
[----:B--2---:R-:W-:Y:S01]  /*0520*/  FSETP.GT.AND P0, PT, R18, 8.50705917302346158658e+37, PT ;  /* 0x7e8000001200780b */ /* 0x004fe20003f04000 */
[----:B------:R0:W2:Y:S01]  /*0530*/  @P2 LDG.E.EL R5, desc[UR4][R10.64] ;  /* 0x000000040a052981 */ /* 0x0000a2000c2e1900 */
[----:B------:R-:W-:Y:S01]  /*0540*/  FSEL R16, R23, 1, P5 ;  /* 0x3f80000017107808 */ /* 0x000fe20002800000 */
[----:B------:R-:W-:Y:S01]  /*0550*/  HFMA2.MMA R12, -RZ, RZ, 0, 0 ;  /* 0x00000000ff0c7435 */ /* 0x000fe200000001ff */
[----:B------:R-:W-:Y:S01]  /*0560*/  CS2R R26, SRZ ;  /* 0x00000000001a7805 */ /* 0x000fe2000001ff00 */
[----:B------:R-:W4:Y:S01]  /*0570*/  @P2 LDG.E R22, desc[UR4][R8.64] ;  /* 0x0000000408162981 */ /* 0x000f22000c1e1900 */
[----:B0-----:R-:W0:Y:S03]  /*0580*/  LDC.64 R10, c[0x0][0x258] ;  /* 0x00009600ff0a7b82 */ /* 0x001e260000000a00 */
[----:B------:R-:W-:-:S02]  /*0590*/  @P5 FMUL R24, R24, 0.25 ;  /* 0x3e80000018185820 */ /* 0x000fc40000400000 */
[----:B------:R-:W-:Y:S01]  /*05a0*/  @!P4 FMUL R16, R16, 16777216 ;  /* 0x4b8000001010c820 */ /* 0x000fe20000400000 */
[----:B------:R-:W-:Y:S01]  /*05b0*/  FSEL R2, R23, 1, P0 ;  /* 0x3f80000017027808 */ /* 0x000fe20000000000 */
[----:B------:R-:W-:Y:S01]  /*05c0*/  @!P4 FMUL R24, R24, 16777216 ;  /* 0x4b8000001818c820 */ /* 0x000fe20000400000 */
[C---:B------:R-:W-:Y:S01]  /*05d0*/  FSETP.GEU.AND P4, PT, R18.reuse, 1.175494350822287508e-38, PT ;  /* 0x008000001200780b */ /* 0x040fe20003f8e000 */
[----:B------:R-:W-:Y:S01]  /*05e0*/  @P0 FMUL R18, R18, 0.25 ;  /* 0x3e80000012120820 */ /* 0x000fe20000400000 */
[----:B------:R-:W-:Y:S02]  /*05f0*/  ISETP.LT.AND P0, PT, R3, 0x500, !P6 ;  /* 0x000005000300780c */ /* 0x000fe40007701270 */
[----:B---3--:R-:W-:-:S11]  /*0600*/  SEL R0, R0, RZ, P3 ;  /* 0x000000ff00007207 */ /* 0x008fd60001800000 */
[----:B------:R3:W2:Y:S01]  /*0610*/  @P0 LDG.E.EL R27, desc[UR4][R30.64+-0x10] ;  /* 0xfffff0041e1b0981 */ /* 0x0006a2000c2e1900 */
[----:B0-----:R-:W-:-:S03]  /*0620*/  IMAD.WIDE R10, R6, 0x4, R10 ;  /* 0x00000004060a7825 */ /* 0x001fc600078e020a */
[----:B------:R-:W2:Y:S04]  /*0630*/  @P0 LDG.E.EL R29, desc[UR4][R20.64+-0x10] ;  /* 0xfffff004141d0981 */ /* 0x000ea8000c2e1900 */
[----:B------:R0:W2:Y:S01]  /*0640*/  @P0 LDG.E.EL R12, desc[UR4][R10.64+-0x10] ;  /* 0xfffff0040a0c0981 */ /* 0x0000a2000c2e1900 */
[----:B---3--:R-:W-:Y:S01]  /*0650*/  VIADD R31, R28, 0xffffffc0 ;  /* 0xffffffc01c1f7836 */ /* 0x008fe20000000000 */
[----:B0-----:R-:W0:Y:S01]  /*0660*/  LDC.64 R10, c[0x0][0x2b0] ;  /* 0x0000ac00ff0a7b82 */ /* 0x001e220000000a00 */
[----:B------:R-:W-:Y:S02]  /*0670*/  CS2R R20, SRZ ;  /* 0x0000000000147805 */ /* 0x000fe4000001ff00 */
[----:B-1----:R-:W-:Y:S01]  /*0680*/  IMAD.WIDE R14, R31, 0x4, R14 ;  /* 0x000000041f0e7825 */ /* 0x002fe200078e020e */
[----:B-----5:R-:W-:-:S04]  /*0690*/  SEL R4, R4, RZ, P3 ;  /* 0x000000ff04047207 */ /* 0x020fc80001800000 */
[----:B------:R1:W3:Y:S02]  /*06a0*/  @P0 LDG.E R20, desc[UR4][R14.64] ;  /* 0x000000040e140981 */ /* 0x0002e4000c1e1900 */
[----:B-1----:R-:W-:Y:S02]  /*06b0*/  SEL R15, R19, RZ, P3 ;  /* 0x000000ff130f7207 */ /* 0x002fe40001800000 */
[----:B------:R-:W-:Y:S02]  /*06c0*/  SEL R14, R17, RZ, P3 ;  /* 0x000000ff110e7207 */ /* 0x000fe40001800000 */
[----:B------:R-:W-:Y:S01]  /*06d0*/  ISETP.LT.AND P3, PT, R3, 0x500, P1 ;  /* 0x000005000300780c */ /* 0x000fe20000f61270 */
[----:B------:R-:W-:-:S04]  /*06e0*/  VIADD R17, R28, 0xffffff00 ;  /* 0xffffff001c117836 */ /* 0x000fc80000000000 */
[----:B0-----:R-:W-:-:S08]  /*06f0*/  IMAD.WIDE R10, R17, 0x4, R10 ;  /* 0x00000004110a7825 */ /* 0x001fd000078e020a */
[----:B------:R0:W5:Y:S02]  /*0700*/  @P3 LDG.E R26, desc[UR4][R10.64] ;  /* 0x000000040a1a3981 */ /* 0x000164000c1e1900 */
[----:B0-----:R-:W0:Y:S01]  /*0710*/  LDC.64 R10, c[0x0][0x2c0] ;  /* 0x0000b000ff0a7b82 */ /* 0x001e220000000a00 */
[----:B------:R-:W-:Y:S01]  /*0720*/  MOV R17, RZ ;  /* 0x000000ff00117202 */ /* 0x000fe20000000f00 */
[----:B------:R-:W-:-:S04]  /*0730*/  @!P4 FMUL R18, R18, 16777216 ;  /* 0x4b8000001212c820 */ /* 0x000fc80000400000 */
[----:B------:R-:W1:Y:S01]  /*0740*/  MUFU.RCP R19, R18 ;  /* 0x0000001200137308 */ /* 0x000e620000001000 */
[----:B0-----:R-:W-:-:S05]  /*0750*/  IMAD.WIDE R10, R6, 0x4, R10 ;  /* 0x00000004060a7825 */ /* 0x001fca00078e020a */
[----:B------:R0:W4:Y:S02]  /*0760*/  @P3 LDG.E.EL R17, desc[UR4][R10.64+-0x40] ;  /* 0xffffc0040a113981 */ /* 0x000124000c2e1900 */
[----:B0-----:R-:W0:Y:S01]  /*0770*/  LDC.64 R10, c[0x0][0x2b8] ;  /* 0x0000ae00ff0a7b82 */ /* 0x001e220000000a00 */
[----:B------:R-:W-:-:S04]  /*0780*/  @!P4 FMUL R2, R2, 16777216 ;  /* 0x4b8000000202c820 */ /* 0x000fc80000400000 */
[----:B-1----:R-:W-:-:S03]  /*0790*/  FMUL R2, R19, R2 ;  /* 0x0000000213027220 */ /* 0x002fc60000400000 */
[----:B------:R-:W1:Y:S01]  /*07a0*/  LDC.64 R18, c[0x0][0x2c8] ;  /* 0x0000b200ff127b82 */ /* 0x000e620000000a00 */
[----:B0-----:R-:W-:-:S05]  /*07b0*/  IMAD.WIDE R10, R6, 0x4, R10 ;  /* 0x00000004060a7825 */ /* 0x001fca00078e020a */
[----:B------:R0:W4:Y:S02]  /*07c0*/  @P3 LDG.E.EL R21, desc[UR4][R10.64+-0x40] ;  /* 0xffffc0040a153981 */ /* 0x000124000c2e1900 */
[----:B0-----:R-:W0:Y:S01]  /*07d0*/  LDC.64 R10, c[0x0][0x2d0] ;  /* 0x0000b400ff0a7b82 */ /* 0x001e220000000a00 */
[----:B------:R-:W-:Y:S01]  /*07e0*/  FADD R14, R14, -R0 ;  /* 0x800000000e0e7221 */ /* 0x000fe20000000000 */
[----:B------:R-:W-:Y:S01]  /*07f0*/  IMAD.MOV.U32 R0, RZ, RZ, RZ ;  /* 0x000000ffff007224 */ /* 0x000fe200078e00ff */
[----:B------:R-:W-:Y:S01]  /*0800*/  CS2R R8, SRZ ;  /* 0x0000000000087805 */ /* 0x000fe2000001ff00 */
[----:B-1----:R-:W-:-:S04]  /*0810*/  IMAD.WIDE R18, R6, 0x4, R18 ;  /* 0x0000000406127825 */ /* 0x002fc800078e0212 */
[----:B------:R-:W-:Y:S01]  /*0820*/  FMUL R14, R2, R14 ;  /* 0x0000000e020e7220 */ /* 0x000fe20000400000 */
[----:B------:R-:W-:Y:S01]  /*0830*/  IMAD.MOV.U32 R2, RZ, RZ, RZ ;  /* 0x000000ffff027224 */ /* 0x000fe200078e00ff */
[----:B------:R0:W4:Y:S04]  /*0840*/  @P3 LDG.E.EL R0, desc[UR4][R18.64+-0x40] ;  /* 0xffffc00412003981 */ /* 0x000128000c2e1900 */
[----:B------:R-:W4:Y:S01]  /*0850*/  @P0 LDG.E.EL R9, desc[UR4][R32.64+-0x10] ;  /* 0xfffff00420090981 */ /* 0x000f22000c2e1900 */
[----:B0-----:R-:W-:-:S05]  /*0860*/  IMAD.WIDE R18, R6, 0x4, R10 ;  /* 0x0000000406127825 */ /* 0x001fca00078e020a */
[----:B------:R3:W4:Y:S01]  /*0870*/  @P3 LDG.E.EL R2, desc[UR4][R18.64+-0x40] ;  /* 0xffffc00412023981 */ /* 0x000722000c2e1900 */
[----:B------:R-:W-:Y:S02]  /*0880*/  FFMA R4, R15, R14, R4 ;  /* 0x0000000e0f047223 */ /* 0x000fe40000000004 */
[----:B------:R-:W0:Y:S02]  /*0890*/  LDC.64 R14, c[0x0][0x270] ;  /* 0x00009c00ff0e7b82 */ /* 0x000e240000000a00 */
[----:B0-----:R-:W-:Y:S01]  /*08a0*/  IMAD.WIDE R14, R6, 0x4, R14 ;  /* 0x00000004060e7825 */ /* 0x001fe200078e020e */
[----:B--2---:R-:W-:Y:S02]  /*08b0*/  SEL R27, R27, RZ, P0 ;  /* 0x000000ff1b1b7207 */ /* 0x004fe40000000000 */
[----:B------:R-:W-:Y:S02]  /*08c0*/  SEL R11, R29, RZ, P0 ;  /* 0x000000ff1d0b7207 */ /* 0x000fe40000000000 */
[----:B------:R-:W-:-:S02]  /*08d0*/  SEL R10, R12, RZ, P0 ;  /* 0x000000ff0c0a7207 */ /* 0x000fc40000000000 */
[----:B---3--:R-:W-:Y:S01]  /*08e0*/  SEL R18, R20, RZ, P0 ;  /* 0x000000ff14127207 */ /* 0x008fe20000000000 */
[----:B------:R-:W-:Y:S01]  /*08f0*/  HFMA2.MMA R20, -RZ, RZ, 0, 0 ;  /* 0x00000000ff147435 */ /* 0x000fe200000001ff */
[----:B-----5:R-:W-:Y:S01]  /*0900*/  SEL R26, R26, RZ, P3 ;  /* 0x000000ff1a1a7207 */ /* 0x020fe20001800000 */
[----:B------:R-:W-:Y:S01]  /*0910*/  IMAD.MOV.U32 R12, RZ, RZ, RZ ;  /* 0x000000ffff0c7224 */ /* 0x000fe200078e00ff */
[----:B----4-:R-:W-:Y:S02]  /*0920*/  SEL R17, R17, RZ, P3 ;  /* 0x000000ff11117207 */ /* 0x010fe40001800000 */
[----:B------:R-:W-:Y:S02]  /*0930*/  SEL R21, R21, RZ, P3 ;  /* 0x000000ff15157207 */ /* 0x000fe40001800000 */
[----:B------:R-:W-:Y:S02]  /*0940*/  SEL R19, R0, RZ, P3 ;  /* 0x000000ff00137207 */ /* 0x000fe40001800000 */
[----:B------:R-:W-:-:S02]  /*0950*/  SEL R9, R9, RZ, P0 ;  /* 0x000000ff09097207 */ /* 0x000fc40000000000 */
[----:B------:R-:W-:Y:S02]  /*0960*/  ISETP.NE.AND P0, PT, R7, 0x8, PT ;  /* 0x000000080700780c */ /* 0x000fe40003f05270 */
[----:B------:R-:W-:Y:S02]  /*0970*/  SEL R0, R2, RZ, P3 ;  /* 0x000000ff02007207 */ /* 0x000fe40001800000 */
[----:B------:R-:W-:-:S13]  /*0980*/  ISETP.LT.AND P3, PT, R3, 0x500, !P0 ;  /* 0x000005000300780c */ /* 0x000fda0004761270 */
[----:B------:R0:W2:Y:S02]  /*0990*/  @P3 LDG.E.EL R20, desc[UR4][R14.64+-0x20] ;  /* 0xffffe0040e143981 */ /* 0x0000a4000c2e1900 */
[----:B0-----:R-:W0:Y:S02]  /*09a0*/  LDC.64 R14, c[0x0][0x268] ;  /* 0x00009a00ff0e7b82 */ /* 0x001e240000000a00 */
[----:B0-----:R-:W-:-:S05]  /*09b0*/  IMAD.WIDE R14, R6, 0x4, R14 ;  /* 0x00000004060e7825 */ /* 0x001fca00078e020e */
[----:B------:R0:W3:Y:S02]  /*09c0*/  @P3 LDG.E.EL R12, desc[UR4][R14.64+-0x20] ;  /* 0xffffe0040e0c3981 */ /* 0x0000e4000c2e1900 */
[----:B0-----:R-:W0:Y:S01]  /*09d0*/  LDC.64 R14, c[0x0][0x278] ;  /* 0x00009e00ff0e7b82 */ /* 0x001e220000000a00 */
[----:B------:R-:W-:Y:S02]  /*09e0*/  IMAD.MOV.U32 R2, RZ, RZ, RZ ;  /* 0x000000ffff027224 */ /* 0x000fe400078e00ff */
[----:B0-----:R-:W-:-:S05]  /*09f0*/  IMAD.WIDE R14, R6, 0x4, R14 ;  /* 0x00000004060e7825 */ /* 0x001fca00078e020e */
[----:B------:R0:W4:Y:S02]  /*0a00*/  @P3 LDG.E.EL R2, desc[UR4][R14.64+-0x20] ;  /* 0xffffe0040e023981 */ /* 0x000124000c2e1900 */
[----:B0-----:R-:W0:Y:S01]  /*0a10*/  LDC.64 R14, c[0x0][0x280] ;  /* 0x0000a000ff0e7b82 */ /* 0x001e220000000a00 */
[----:B------:R-:W-:Y:S01]  /*0a20*/  MOV R29, RZ ;  /* 0x000000ff001d7202 */ /* 0x000fe20000000f00 */
[----:B0-----:R-:W-:-:S05]  /*0a30*/  IMAD.WIDE R14, R6, 0x4, R14 ;  /* 0x00000004060e7825 */ /* 0x001fca00078e020e */
[----:B------:R0:W5:Y:S02]  /*0a40*/  @P3 LDG.E.EL R29, desc[UR4][R14.64+-0x20] ;  /* 0xffffe0040e1d3981 */ /* 0x000164000c2e1900 */
[----:B0-----:R-:W0:Y:S01]  /*0a50*/  LDC.64 R14, c[0x0][0x260] ;  /* 0x00009800ff0e7b82 */ /* 0x001e220000000a00 */
[----:B------:R-:W-:Y:S01]  /*0a60*/  VIADD R31, R28, 0xffffff80 ;  /* 0xffffff801c1f7836 */ /* 0x000fe20000000000 */
[----:B------:R-:W-:-:S03]  /*0a70*/  HFMA2.MMA R28, -RZ, RZ, 0, 0 ;  /* 0x00000000ff1c7435 */ /* 0x000fc600000001ff */
[----:B0-----:R-:W-:-:S07]  /*0a80*/  IMAD.WIDE R14, R31, 0x4, R14 ;  /* 0x000000041f0e7825 */ /* 0x001fce00078e020e */
[----:B------:R0:W5:Y:S01]  /*0a90*/  @P3 LDG.E R28, desc[UR4][R14.64] ;  /* 0x000000040e1c3981 */ /* 0x000162000c1e1900 */
[----:B------:R-:W-:-:S05]  /*0aa0*/  IMAD.WIDE R34, R6, 0x4, R34 ;  /* 0x0000000406227825 */ /* 0x000fca00078e0222 */
[----:B------:R-:W5:Y:S01]  /*0ab0*/  @P2 LDG.E.EL R8, desc[UR4][R34.64] ;  /* 0x0000000422082981 */ /* 0x000f62000c2e1900 */
[----:B------:R-:W-:Y:S01]  /*0ac0*/  FADD R32, R17, 9.9999997473787516356e-06 ;  /* 0x3727c5ac11207421 */ /* 0x000fe20000000000 */
[----:B------:R-:W-:-:S03]  /*0ad0*/  FADD R31, R27, 9.9999997473787516356e-06 ;  /* 0x3727c5ac1b1f7421 */ /* 0x000fc60000000000 */
[----:B------:R-:W1:Y:S08]  /*0ae0*/  MUFU.SQRT R17, R32 ;  /* 0x0000002000117308 */ /* 0x000e700000002000 */
[----:B------:R-:W0:Y:S01]  /*0af0*/  MUFU.SQRT R27, R31 ;  /* 0x0000001f001b7308 */ /* 0x000e220000002000 */
[C---:B-1----:R-:W-:Y:S02]  /*0b00*/  FSETP.GT.AND P4, PT, R17.reuse, 8.50705917302346158658e+37, PT ;  /* 0x7e8000001100780b */ /* 0x042fe40003f84000 */
[----:B------:R-:W-:-:S02]  /*0b10*/  FSETP.GEU.AND P5, PT, R17, 1.175494350822287508e-38, PT ;  /* 0x008000001100780b */ /* 0x000fc40003fae000 */
[----:B0-----:R-:W-:Y:S02]  /*0b20*/  FSETP.GT.AND P6, PT, R27, 8.50705917302346158658e+37, PT ;  /* 0x7e8000001b00780b */ /* 0x001fe40003fc4000 */
[----:B------:R-:W-:-:S07]  /*0b30*/  FSEL R30, R23, 1, P4 ;  /* 0x3f800000171e7808 */ /* 0x000fce0002000000 */
[----:B------:R-:W-:Y:S01]  /*0b40*/  @P4 FMUL R17, R17, 0.25 ;  /* 0x3e80000011114820 */ /* 0x000fe20000400000 */
[----:B------:R-:W-:Y:S02]  /*0b50*/  FSETP.GEU.AND P4, PT, R27, 1.175494350822287508e-38, PT ;  /* 0x008000001b00780b */ /* 0x000fe40003f8e000 */
[----:B------:R-:W-:Y:S01]  /*0b60*/  FSEL R14, R23, 1, P6 ;  /* 0x3f800000170e7808 */ /* 0x000fe20003000000 */
[----:B------:R-:W-:Y:S01]  /*0b70*/  @!P5 FMUL R17, R17, 16777216 ;  /* 0x4b8000001111d820 */ /* 0x000fe20000400000 */
[----:B------:R-:W-:-:S05]  /*0b80*/  @P6 FMUL R27, R27, 0.25 ;  /* 0x3e8000001b1b6820 */ /* 0x000fca0000400000 */
[----:B------:R-:W0:Y:S01]  /*0b90*/  MUFU.RCP R17, R17 ;  /* 0x0000001100117308 */ /* 0x000e220000001000 */
[----:B------:R-:W-:-:S03]  /*0ba0*/  @!P5 FMUL R30, R30, 16777216 ;  /* 0x4b8000001e1ed820 */ /* 0x000fc60000400000 */
[----:B------:R-:W-:-:S06]  /*0bb0*/  @!P4 FMUL R27, R27, 16777216 ;  /* 0x4b8000001b1bc820 */ /* 0x000fcc0000400000 */
[----:B------:R-:W-:Y:S01]  /*0bc0*/  MUFU.RCP R27, R27 ;  /* 0x0000001b001b7308 */ /* 0x000fe20000001000 */
[----:B0-----:R-:W-:Y:S01]  /*0bd0*/  FMUL R30, R17, R30 ;  /* 0x0000001e111e7220 */ /* 0x001fe20000400000 */
[----:B------:R-:W-:Y:S01]  /*0be0*/  FADD R17, R18, -R9 ;  /* 0x8000000912117221 */ /* 0x000fe20000000000 */
[----:B------:R-:W-:Y:S01]  /*0bf0*/  @!P4 FMUL R14, R14, 16777216 ;  /* 0x4b8000000e0ec820 */ /* 0x000fe20000400000 */
[----:B------:R-:W-:Y:S02]  /*0c00*/  ISETP.GT.AND P5, PT, R6, 0xf, PT ;  /* 0x0000000f0600780c */ /* 0x000fe40003fa4270 */
[----:B--2---:R-:W-:-:S05]  /*0c10*/  SEL R20, R20, RZ, P3 ;  /* 0x000000ff14147207 */ /* 0x004fca0001800000 */
[----:B------:R-:W-:-:S04]  /*0c20*/  FADD R20, R20, 9.9999997473787516356e-06 ;  /* 0x3727c5ac14147421 */ /* 0x000fc80000000000 */
[----:B------:R-:W0:Y:S02]  /*0c30*/  MUFU.SQRT R15, R20 ;  /* 0x00000014000f7308 */ /* 0x000e240000002000 */
[C---:B0-----:R-:W-:Y:S02]  /*0c40*/  FSETP.GT.AND P1, PT, R15.reuse, 8.50705917302346158658e+37, PT ;  /* 0x7e8000000f00780b */ /* 0x041fe40003f24000 */
[----:B------:R-:W-:Y:S02]  /*0c50*/  FSETP.GEU.AND P6, PT, R15, 1.175494350822287508e-38, PT ;  /* 0x008000000f00780b */ /* 0x000fe40003fce000 */
[----:B------:R-:W-:-:S09]  /*0c60*/  FSEL R23, R23, 1, P1 ;  /* 0x3f80000017177808 */ /* 0x000fd20000800000 */
[----:B------:R-:W-:Y:S01]  /*0c70*/  @P1 FMUL R15, R15, 0.25 ;  /* 0x3e8000000f0f1820 */ /* 0x000fe20000400000 */
[----:B------:R-:W-:Y:S02]  /*0c80*/  ISETP.NE.AND P1, PT, R13, RZ, PT ;  /* 0x000000ff0d00720c */ /* 0x000fe40003f25270 */
[----:B------:R-:W0:Y:S01]  /*0c90*/  MUFU.RCP R13, R24 ;  /* 0x00000018000d7308 */ /* 0x000e220000001000 */
[----:B------:R-:W-:-:S07]  /*0ca0*/  @!P6 FMUL R15, R15, 16777216 ;  /* 0x4b8000000f0fe820 */ /* 0x000fce0000400000 */
[----:B------:R-:W1:Y:S01]  /*0cb0*/  MUFU.RCP R20, R15 ;  /* 0x0000000f00147308 */ /* 0x000e620000001000 */
[----:B0-----:R-:W-:Y:S01]  /*0cc0*/  FMUL R16, R13, R16 ;  /* 0x000000100d107220 */ /* 0x001fe20000400000 */
[----:B------:R-:W-:Y:S02]  /*0cd0*/  SEL R13, R22, RZ, P2 ;  /* 0x000000ff160d7207 */ /* 0x000fe40001000000 */
[----:B------:R-:W-:Y:S01]  /*0ce0*/  SEL R22, R25, RZ, P2 ;  /* 0x000000ff19167207 */ /* 0x000fe20001000000 */
[----:B------:R-:W-:Y:S01]  /*0cf0*/  FADD R25, R26, -R21 ;  /* 0x800000151a197221 */ /* 0x000fe20000000000 */
[----:B---3--:R-:W-:Y:S01]  /*0d00*/  SEL R21, R12, RZ, P3 ;  /* 0x000000ff0c157207 */ /* 0x008fe20001800000 */
[----:B------:R-:W-:Y:S02]  /*0d10*/  @!P6 FMUL R23, R23, 16777216 ;  /* 0x4b8000001717e820 */ /* 0x000fe40000400000 */
[----:B------:R-:W-:Y:S02]  /*0d20*/  FMUL R25, R30, R25 ;  /* 0x000000191e197220 */ /* 0x000fe40000400000 */
[----:B-1----:R-:W-:-:S02]  /*0d30*/  FMUL R20, R20, R23 ;  /* 0x0000001714147220 */ /* 0x002fc40000400000 */
[----:B------:R-:W-:Y:S01]  /*0d40*/  FFMA R0, R19, R25, R0 ;  /* 0x0000001913007223 */ /* 0x000fe20000000000 */
[----:B------:R-:W-:Y:S02]  /*0d50*/  FMUL R12, R27, R14 ;  /* 0x0000000e1b0c7220 */ /* 0x000fe40000400000 */
[----:B------:R-:W0:Y:S01]  /*0d60*/  LDC.64 R14, c[0x0][0x2d8] ;  /* 0x0000b600ff0e7b82 */ /* 0x000e220000000a00 */
[----:B----4-:R-:W-:Y:S01]  /*0d70*/  SEL R2, R2, RZ, P3 ;  /* 0x000000ff02027207 */ /* 0x010fe20001800000 */
[----:B------:R-:W-:Y:S01]  /*0d80*/  FMUL R12, R12, R17 ;  /* 0x000000110c0c7220 */ /* 0x000fe20000400000 */
[----:B------:R-:W-:Y:S01]  /*0d90*/  ISETP.NE.AND P4, PT, R7, 0x4, PT ;  /* 0x000000040700780c */ /* 0x000fe20003f85270 */
[----:B------:R-:W-:Y:S02]  /*0da0*/  FADD R13, R13, -R22 ;  /* 0x800000160d0d7221 */ /* 0x000fe40000000000 */
[----:B------:R-:W-:Y:S02]  /*0db0*/  FFMA R10, R11, R12, R10 ;  /* 0x0000000c0b0a7223 */ /* 0x000fe4000000000a */
[----:B------:R-:W-:Y:S01]  /*0dc0*/  FMUL R13, R16, R13 ;  /* 0x0000000d100d7220 */ /* 0x000fe20000400000 */
[----:B-----5:R-:W-:Y:S01]  /*0dd0*/  SEL R29, R29, RZ, P3 ;  /* 0x000000ff1d1d7207 */ /* 0x020fe20001800000 */
[----:B0-----:R-:W-:Y:S01]  /*0de0*/  IMAD.WIDE R14, R3, 0x4, R14 ;  /* 0x00000004030e7825 */ /* 0x001fe200078e020e */
[----:B------:R-:W-:-:S02]  /*0df0*/  SEL R28, R28, RZ, P3 ;  /* 0x000000ff1c1c7207 */ /* 0x000fc40001800000 */
[----:B------:R-:W-:-:S03]  /*0e00*/  FSETP.GEU.AND P3, PT, R4, RZ, PT ;  /* 0x000000ff0400720b */ /* 0x000fc60003f6e000 */
[----:B------:R-:W-:Y:S01]  /*0e10*/  FADD R21, R28, -R21 ;  /* 0x800000151c157221 */ /* 0x000fe20000000000 */
[----:B------:R-:W-:Y:S02]  /*0e20*/  FSEL R9, R4, RZ, P3 ;  /* 0x000000ff04097208 */ /* 0x000fe40001800000 */
[----:B------:R-:W-:Y:S01]  /*0e30*/  FSETP.GEU.AND P3, PT, R0, RZ, PT ;  /* 0x000000ff0000720b */ /* 0x000fe20003f6e000 */
[----:B------:R-:W-:-:S03]  /*0e40*/  FMUL R21, R20, R21 ;  /* 0x0000001514157220 */ /* 0x000fc60000400000 */
[----:B------:R-:W-:Y:S01]  /*0e50*/  FSEL R0, R0, RZ, P3 ;  /* 0x000000ff00007208 */ /* 0x000fe20001800000 */
[----:B------:R-:W-:-:S03]  /*0e60*/  FFMA R21, R2, R21, R29 ;  /* 0x0000001502157223 */ /* 0x000fc6000000001d */
[----:B------:R-:W-:Y:S02]  /*0e70*/  @P1 FSEL R9, R0, RZ, P5 ;  /* 0x000000ff00091208 */ /* 0x000fe40002800000 */
[----:B------:R-:W-:Y:S02]  /*0e80*/  FSETP.GEU.AND P1, PT, R21, RZ, PT ;  /* 0x000000ff1500720b */ /* 0x000fe40003f2e000 */
[----:B------:R-:W-:Y:S02]  /*0e90*/  SEL R2, R5, RZ, P2 ;  /* 0x000000ff05027207 */ /* 0x000fe40001000000 */
[----:B------:R-:W-:Y:S02]  /*0ea0*/  @!P0 FSEL R9, R21, RZ, P1 ;  /* 0x000000ff15098208 */ /* 0x000fe40000800000 */
[----:B------:R-:W-:Y:S02]  /*0eb0*/  ISETP.GE.AND P1, PT, R3, 0x500, PT ;  /* 0x000005000300780c */ /* 0x000fe40003f26270 */
[----:B------:R-:W-:-:S02]  /*0ec0*/  SEL R5, R8, RZ, P2 ;  /* 0x000000ff08057207 */ /* 0x000fc40001000000 */
[----:B------:R-:W-:Y:S02]  /*0ed0*/  ISETP.GE.AND P5, PT, R6, 0x4, PT ;  /* 0x000000040600780c */ /* 0x000fe40003fa6270 */
[----:B------:R-:W-:Y:S01]  /*0ee0*/  FSETP.GEU.AND P0, PT, R10, RZ, PT ;  /* 0x000000ff0a00720b */ /* 0x000fe20003f0e000 */
[----:B------:R-:W-:-:S03]  /*0ef0*/  FFMA R13, R2, R13, R5 ;  /* 0x0000000d020d7223 */ /* 0x000fc60000000005 */
[----:B------:R-:W-:Y:S02]  /*0f00*/  @!P4 FSEL R9, R10, RZ, P0 ;  /* 0x000000ff0a09c208 */ /* 0x000fe40000000000 */
[----:B------:R-:W-:-:S05]  /*0f10*/  FSETP.GEU.AND P0, PT, R13, RZ, PT ;  /* 0x000000ff0d00720b */ /* 0x000fca0003f0e000 */
[----:B------:R-:W-:Y:S01]  /*0f20*/  @!P5 FSEL R9, R13, RZ, P0 ;  /* 0x000000ff0d09d208 */ /* 0x000fe20000000000 */
[----:B------:R-:W-:Y:S07]  /*0f30*/  @P1 EXIT ;  /* 0x000000000000194d */ /* 0x000fee0003800000 */
[----:B------:R-:W-:Y:S01]  /*0f40*/  STG.E desc[UR4][R14.64], R9 ;  /* 0x000000090e007986 */ /* 0x000fe2000c101904 */
[----:B------:R-:W-:Y:S05]  /*0f50*/  EXIT ;  /* 0x000000000000794d */ /* 0x000fea0003800000 */
.L_x_0:
[----:B------:R-:W-:-:S00]  /*0f60*/  BRA `(.L_x_0) ;  /* 0xfffffffc00fc7947 */ /* 0x000fc0000383ffff */
[----:B------:R-:W-:-:S00]  /*0f70*/  NOP ;  /* 0x0000000000007918 */ /* 0x000fc00000000000 */
        /* <DEDUP_REMOVED lines=8> */
.L_x_1:


//--------------------- .nv.global.init           --------------------------
	.section	.nv.global.init,"aw",@progbits
.nv.global.init:
	.type		_$_str,@object
	.size		_$_str,(_$_str_$_2 - _$_str)
_$_str:
        /*0000*/ 	.byte	0x5f, 0x5f, 0x43, 0x55, 0x44, 0x41, 0x5f, 0x46, 0x54, 0x5a, 0x00
	.type		_$_str_$_2,@object
	.size		_$_str_$_2,(.L_1 - _$_str_$_2)
_$_str_$_2:
        /*000b*/ 	.byte	0x5f, 0x5f, 0x43, 0x55, 0x44, 0x41, 0x5f, 0x50, 0x52, 0x45, 0x43, 0x5f, 0x53, 0x51, 0x52, 0x54
        /*001b*/ 	.byte	0x00
.L_1:


//--------------------- .nv.constant0.triton_poi_fused_cat_1 --------------------------
	.section	.nv.constant0.triton_poi_fused_cat_1,"a",@progbits
	.sectionflags	@""
	.align	4
.nv.constant0.triton_poi_fused_cat_1:
	.zero		740
